//
// Generated by NVIDIA NVVM Compiler
//
// Compiler Build ID: CL-36424714
// Cuda compilation tools, release 13.0, V13.0.88
// Based on NVVM 20.0.0
//

.version 9.0
.target sm_100
.address_size 64

	// .globl	_Z22synthesize_init_kernelPmmmmmmm
.const .align 8 .b8 R_DEV[32] = {1, 0, 0, 0, 0, 0, 0, 0, 208, 200, 247, 211, 115, 134, 170, 89, 1, 176, 55, 92, 30, 77, 180, 96, 86, 165, 44, 154, 94, 101, 171, 18};

.visible .entry _Z22synthesize_init_kernelPmmmmmmm(
	.param .u64 .ptr .align 1 _Z22synthesize_init_kernelPmmmmmmm_param_0,
	.param .u64 _Z22synthesize_init_kernelPmmmmmmm_param_1,
	.param .u64 _Z22synthesize_init_kernelPmmmmmmm_param_2,
	.param .u64 _Z22synthesize_init_kernelPmmmmmmm_param_3,
	.param .u64 _Z22synthesize_init_kernelPmmmmmmm_param_4,
	.param .u64 _Z22synthesize_init_kernelPmmmmmmm_param_5,
	.param .u64 _Z22synthesize_init_kernelPmmmmmmm_param_6
)
{
	.reg .pred 	%p<2>;
	.reg .b32 	%r<5>;
	.reg .b64 	%rd<20>;

	ld.param.u64 	%rd2, [_Z22synthesize_init_kernelPmmmmmmm_param_0];
	ld.param.u64 	%rd3, [_Z22synthesize_init_kernelPmmmmmmm_param_1];
	ld.param.u64 	%rd4, [_Z22synthesize_init_kernelPmmmmmmm_param_2];
	ld.param.u64 	%rd5, [_Z22synthesize_init_kernelPmmmmmmm_param_3];
	ld.param.u64 	%rd6, [_Z22synthesize_init_kernelPmmmmmmm_param_4];
	ld.param.u64 	%rd7, [_Z22synthesize_init_kernelPmmmmmmm_param_5];
	ld.param.u64 	%rd8, [_Z22synthesize_init_kernelPmmmmmmm_param_6];
	mov.u32 	%r1, %ctaid.x;
	mov.u32 	%r2, %ntid.x;
	mov.u32 	%r3, %tid.x;
	mad.lo.s32 	%r4, %r1, %r2, %r3;
	cvt.s64.s32 	%rd1, %r4;
	setp.le.u64 	%p1, %rd3, %rd1;
	@%p1 bra 	$L__BB0_2;
	cvta.to.global.u64 	%rd9, %rd2;
	add.s64 	%rd10, %rd4, %rd1;
	add.s64 	%rd11, %rd10, %rd5;
	shl.b64 	%rd12, %rd1, 3;
	add.s64 	%rd13, %rd9, %rd12;
	st.global.u64 	[%rd13], %rd11;
	xor.b64  	%rd14, %rd6, %rd10;
	shl.b64 	%rd15, %rd3, 3;
	add.s64 	%rd16, %rd13, %rd15;
	st.global.u64 	[%rd16], %rd14;
	add.s64 	%rd17, %rd7, %rd1;
	add.s64 	%rd18, %rd16, %rd15;
	st.global.u64 	[%rd18], %rd17;
	add.s64 	%rd19, %rd18, %rd15;
	st.global.u64 	[%rd19], %rd8;
$L__BB0_2:
	ret;

}
	// .globl	_Z20gpu_pure_bfly_kernelPmmmS_Pi
.visible .entry _Z20gpu_pure_bfly_kernelPmmmS_Pi(
	.param .u64 .ptr .align 1 _Z20gpu_pure_bfly_kernelPmmmS_Pi_param_0,
	.param .u64 _Z20gpu_pure_bfly_kernelPmmmS_Pi_param_1,
	.param .u64 _Z20gpu_pure_bfly_kernelPmmmS_Pi_param_2,
	.param .u64 .ptr .align 1 _Z20gpu_pure_bfly_kernelPmmmS_Pi_param_3,
	.param .u64 .ptr .align 1 _Z20gpu_pure_bfly_kernelPmmmS_Pi_param_4
)
{
	.reg .pred 	%p<21>;
	.reg .b32 	%r<10>;
	.reg .b64 	%rd<180>;

	ld.param.u64 	%rd87, [_Z20gpu_pure_bfly_kernelPmmmS_Pi_param_0];
	ld.param.u64 	%rd88, [_Z20gpu_pure_bfly_kernelPmmmS_Pi_param_1];
	ld.param.u64 	%rd90, [_Z20gpu_pure_bfly_kernelPmmmS_Pi_param_3];
	mov.u32 	%r3, %ctaid.x;
	mov.u32 	%r4, %ntid.x;
	mov.u32 	%r5, %tid.x;
	mad.lo.s32 	%r6, %r3, %r4, %r5;
	cvt.s64.s32 	%rd1, %r6;
	shr.u64 	%rd2, %rd88, 1;
	setp.le.u64 	%p1, %rd2, %rd1;
	@%p1 bra 	$L__BB1_18;
	cvta.to.global.u64 	%rd92, %rd87;
	shl.b64 	%rd93, %rd1, 3;
	add.s64 	%rd94, %rd92, %rd93;
	ld.global.u64 	%rd159, [%rd94];
	shl.b64 	%rd95, %rd2, 3;
	add.s64 	%rd96, %rd94, %rd95;
	ld.global.u64 	%rd163, [%rd96];
	shl.b64 	%rd97, %rd88, 3;
	add.s64 	%rd98, %rd94, %rd97;
	ld.global.u64 	%rd158, [%rd98];
	add.s64 	%rd99, %rd98, %rd95;
	ld.global.u64 	%rd162, [%rd99];
	add.s64 	%rd100, %rd98, %rd97;
	ld.global.u64 	%rd157, [%rd100];
	add.s64 	%rd101, %rd100, %rd95;
	ld.global.u64 	%rd161, [%rd101];
	add.s64 	%rd102, %rd100, %rd97;
	ld.global.u64 	%rd156, [%rd102];
	add.s64 	%rd103, %rd102, %rd95;
	ld.global.u64 	%rd160, [%rd103];
	ld.const.u64 	%rd11, [R_DEV+24];
	ld.const.u64 	%rd12, [R_DEV+16];
	ld.const.u64 	%rd13, [R_DEV];
	mov.b32 	%r9, 0;
	ld.const.u64 	%rd14, [R_DEV+8];
$L__BB1_2:
	mov.u64 	%rd164, %rd156;
	mov.u64 	%rd166, %rd158;
	mov.u64 	%rd165, %rd157;
	mov.u64 	%rd167, %rd159;
	// begin inline asm
	add.cc.u64 %rd167, %rd167, %rd163;
	addc.cc.u64 %rd166, %rd166, %rd162;
	addc.cc.u64 %rd165, %rd165, %rd161;
	addc.u64 %rd164, %rd164, %rd160;
	
	// end inline asm
	setp.gt.u64 	%p2, %rd164, %rd11;
	@%p2 bra 	$L__BB1_4;
	setp.ne.s64 	%p3, %rd164, %rd11;
	setp.lt.u64 	%p4, %rd165, %rd12;
	or.pred  	%p5, %p3, %p4;
	@%p5 bra 	$L__BB1_5;
$L__BB1_4:
	sub.s64 	%rd167, %rd167, %rd13;
	sub.s64 	%rd166, %rd166, %rd14;
	sub.s64 	%rd165, %rd165, %rd12;
	sub.s64 	%rd164, %rd164, %rd11;
$L__BB1_5:
	sub.s64 	%rd120, %rd159, %rd163;
	sub.s64 	%rd121, %rd158, %rd162;
	sub.s64 	%rd122, %rd157, %rd161;
	sub.s64 	%rd123, %rd156, %rd160;
	mov.u64 	%rd170, %rd166;
	mov.u64 	%rd169, %rd165;
	mov.u64 	%rd171, %rd167;
	mov.u64 	%rd168, %rd164;
	// begin inline asm
	add.cc.u64 %rd171, %rd171, %rd120;
	addc.cc.u64 %rd170, %rd170, %rd121;
	addc.cc.u64 %rd169, %rd169, %rd122;
	addc.u64 %rd168, %rd168, %rd123;
	
	// end inline asm
	setp.gt.u64 	%p6, %rd168, %rd11;
	@%p6 bra 	$L__BB1_7;
	setp.ne.s64 	%p7, %rd168, %rd11;
	setp.lt.u64 	%p8, %rd169, %rd12;
	or.pred  	%p9, %p7, %p8;
	@%p9 bra 	$L__BB1_8;
$L__BB1_7:
	sub.s64 	%rd171, %rd171, %rd13;
	sub.s64 	%rd170, %rd170, %rd14;
	sub.s64 	%rd169, %rd169, %rd12;
	sub.s64 	%rd168, %rd168, %rd11;
$L__BB1_8:
	sub.s64 	%rd132, %rd167, %rd120;
	sub.s64 	%rd133, %rd166, %rd121;
	sub.s64 	%rd134, %rd165, %rd122;
	sub.s64 	%rd135, %rd164, %rd123;
	mov.u64 	%rd172, %rd168;
	mov.u64 	%rd174, %rd170;
	mov.u64 	%rd173, %rd169;
	mov.u64 	%rd175, %rd171;
	// begin inline asm
	add.cc.u64 %rd175, %rd175, %rd132;
	addc.cc.u64 %rd174, %rd174, %rd133;
	addc.cc.u64 %rd173, %rd173, %rd134;
	addc.u64 %rd172, %rd172, %rd135;
	
	// end inline asm
	setp.gt.u64 	%p10, %rd172, %rd11;
	@%p10 bra 	$L__BB1_10;
	setp.ne.s64 	%p11, %rd172, %rd11;
	setp.lt.u64 	%p12, %rd173, %rd12;
	or.pred  	%p13, %p11, %p12;
	@%p13 bra 	$L__BB1_11;
$L__BB1_10:
	sub.s64 	%rd175, %rd175, %rd13;
	sub.s64 	%rd174, %rd174, %rd14;
	sub.s64 	%rd173, %rd173, %rd12;
	sub.s64 	%rd172, %rd172, %rd11;
$L__BB1_11:
	sub.s64 	%rd144, %rd171, %rd132;
	sub.s64 	%rd145, %rd170, %rd133;
	sub.s64 	%rd146, %rd169, %rd134;
	sub.s64 	%rd147, %rd168, %rd135;
	mov.u64 	%rd157, %rd173;
	mov.u64 	%rd159, %rd175;
	mov.u64 	%rd156, %rd172;
	mov.u64 	%rd158, %rd174;
	// begin inline asm
	add.cc.u64 %rd159, %rd159, %rd144;
	addc.cc.u64 %rd158, %rd158, %rd145;
	addc.cc.u64 %rd157, %rd157, %rd146;
	addc.u64 %rd156, %rd156, %rd147;
	
	// end inline asm
	setp.gt.u64 	%p14, %rd156, %rd11;
	@%p14 bra 	$L__BB1_13;
	setp.ne.s64 	%p15, %rd156, %rd11;
	setp.lt.u64 	%p16, %rd157, %rd12;
	or.pred  	%p17, %p15, %p16;
	@%p17 bra 	$L__BB1_14;
$L__BB1_13:
	sub.s64 	%rd159, %rd159, %rd13;
	sub.s64 	%rd158, %rd158, %rd14;
	sub.s64 	%rd157, %rd157, %rd12;
	sub.s64 	%rd156, %rd156, %rd11;
$L__BB1_14:
	sub.s64 	%rd163, %rd175, %rd144;
	sub.s64 	%rd162, %rd174, %rd145;
	sub.s64 	%rd161, %rd173, %rd146;
	sub.s64 	%rd160, %rd172, %rd147;
	add.s32 	%r9, %r9, 4;
	setp.ne.s32 	%p18, %r9, 500;
	@%p18 bra 	$L__BB1_2;
	ld.param.u64 	%rd154, [_Z20gpu_pure_bfly_kernelPmmmS_Pi_param_2];
	setp.ge.u64 	%p19, %rd159, %rd154;
	@%p19 bra 	$L__BB1_18;
	ld.param.u64 	%rd155, [_Z20gpu_pure_bfly_kernelPmmmS_Pi_param_4];
	cvta.to.global.u64 	%rd152, %rd155;
	atom.global.exch.b32 	%r8, [%rd152], 1;
	setp.ne.s32 	%p20, %r8, 0;
	@%p20 bra 	$L__BB1_18;
	cvta.to.global.u64 	%rd153, %rd90;
	st.global.u64 	[%rd153], %rd1;
$L__BB1_18:
	ret;

}


// ===== COMPILED SASS (sm_100) =====

	.target	sm_100

	.elftype	@"ET_EXEC"


//--------------------- .note.nv.tkinfo           --------------------------
	.section	.note.nv.tkinfo,"",@"SHT_NOTE"
	.sectionflags	@"SHF_NOTE_NV_TKINFO"
	.tkinfo
        /*0018*/ 	.word	0x00000002
        /*0030*/ 	.string	""
        /*0030*/ 	.string	"ptxas"
        /*0030*/ 	.string	"Cuda compilation tools, release 13.0, V13.0.88"
        /*0030*/ 	.string	"Build cuda_13.0.r13.0/compiler.36424714_0"
        /*0030*/ 	.string	"-arch sm_100 -m 64 "



//--------------------- .note.nv.cuinfo           --------------------------
	.section	.note.nv.cuinfo,"",@"SHT_NOTE"
	.sectionflags	@"SHF_NOTE_NV_CUINFO"
        /*0018*/ 	.short	0x0002
        /*001a*/ 	.short	0x0064
        /*001c*/ 	.short	0x0082
	.zero		2


//--------------------- .nv.info                  --------------------------
	.section	.nv.info,"",@"SHT_CUDA_INFO"
	.align	4


	//----- nvinfo : EIATTR_REGCOUNT
	.align		4
        /*0000*/ 	.byte	0x04, 0x2f
        /*0002*/ 	.short	(.L_2 - .L_1)
	.align		4
.L_1:
        /*0004*/ 	.word	index@(_Z22synthesize_init_kernelPmmmmmmm)
        /*0008*/ 	.word	0x00000014


	//----- nvinfo : EIATTR_FRAME_SIZE
	.align		4
.L_2:
        /*000c*/ 	.byte	0x04, 0x11
        /*000e*/ 	.short	(.L_4 - .L_3)
	.align		4
.L_3:
        /*0010*/ 	.word	index@(_Z22synthesize_init_kernelPmmmmmmm)
        /*0014*/ 	.word	0x00000000


	//----- nvinfo : EIATTR_REGCOUNT
	.align		4
.L_4:
        /*0018*/ 	.byte	0x04, 0x2f
        /*001a*/ 	.short	(.L_6 - .L_5)
	.align		4
.L_5:
        /*001c*/ 	.word	index@(_Z20gpu_pure_bfly_kernelPmmmS_Pi)
        /*0020*/ 	.word	0x0000001f


	//----- nvinfo : EIATTR_FRAME_SIZE
	.align		4
.L_6:
        /*0024*/ 	.byte	0x04, 0x11
        /*0026*/ 	.short	(.L_8 - .L_7)
	.align		4
.L_7:
        /*0028*/ 	.word	index@(_Z20gpu_pure_bfly_kernelPmmmS_Pi)
        /*002c*/ 	.word	0x00000000


	//----- nvinfo : EIATTR_MIN_STACK_SIZE
	.align		4
.L_8:
        /*0030*/ 	.byte	0x04, 0x12
        /*0032*/ 	.short	(.L_10 - .L_9)
	.align		4
.L_9:
        /*0034*/ 	.word	index@(_Z20gpu_pure_bfly_kernelPmmmS_Pi)
        /*0038*/ 	.word	0x00000000


	//----- nvinfo : EIATTR_MIN_STACK_SIZE
	.align		4
.L_10:
        /*003c*/ 	.byte	0x04, 0x12
        /*003e*/ 	.short	(.L_12 - .L_11)
	.align		4
.L_11:
        /*0040*/ 	.word	index@(_Z22synthesize_init_kernelPmmmmmmm)
        /*0044*/ 	.word	0x00000000
.L_12:


//--------------------- .nv.compat                --------------------------
	.section	.nv.compat,"",@"SHT_CUDA_COMPAT_INFO"
	.align	4
        /*0000*/ 	.byte	0x02, 0x09, 0x00, 0x00, 0x02, 0x02, 0x01, 0x00, 0x02, 0x05, 0x05, 0x00, 0x03, 0x07, 0x01, 0x01
        /*0010*/ 	.byte	0x02, 0x03, 0x00, 0x00, 0x02, 0x06, 0x01, 0x00, 0x04, 0x0b, 0x08, 0x00, 0x09, 0x00, 0x00, 0x00
        /*0020*/ 	.byte	0x00, 0x00, 0x00, 0x00


//--------------------- .nv.info._Z20gpu_pure_bfly_kernelPmmmS_Pi --------------------------
	.section	.nv.info._Z20gpu_pure_bfly_kernelPmmmS_Pi,"",@"SHT_CUDA_INFO"
	.sectionflags	@""
	.align	4


	//----- nvinfo : EIATTR_CUDA_API_VERSION
	.align		4
        /*0000*/ 	.byte	0x04, 0x37
        /*0002*/ 	.short	(.L_14 - .L_13)
.L_13:
        /*0004*/ 	.word	0x00000082


	//----- nvinfo : EIATTR_KPARAM_INFO
	.align		4
.L_14:
        /*0008*/ 	.byte	0x04, 0x17
        /*000a*/ 	.short	(.L_16 - .L_15)
.L_15:
        /*000c*/ 	.word	0x00000000
        /*0010*/ 	.short	0x0004
        /*0012*/ 	.short	0x0020
        /*0014*/ 	.byte	0x00, 0xf5, 0x21, 0x00


	//----- nvinfo : EIATTR_KPARAM_INFO
	.align		4
.L_16:
        /*0018*/ 	.byte	0x04, 0x17
        /*001a*/ 	.short	(.L_18 - .L_17)
.L_17:
        /*001c*/ 	.word	0x00000000
        /*0020*/ 	.short	0x0003
        /*0022*/ 	.short	0x0018
        /*0024*/ 	.byte	0x00, 0xf5, 0x21, 0x00


	//----- nvinfo : EIATTR_KPARAM_INFO
	.align		4
.L_18:
        /*0028*/ 	.byte	0x04, 0x17
        /*002a*/ 	.short	(.L_20 - .L_19)
.L_19:
        /*002c*/ 	.word	0x00000000
        /*0030*/ 	.short	0x0002
        /*0032*/ 	.short	0x0010
        /*0034*/ 	.byte	0x00, 0xf0, 0x21, 0x00


	//----- nvinfo : EIATTR_KPARAM_INFO
	.align		4
.L_20:
        /*0038*/ 	.byte	0x04, 0x17
        /*003a*/ 	.short	(.L_22 - .L_21)
.L_21:
        /*003c*/ 	.word	0x00000000
        /*0040*/ 	.short	0x0001
        /*0042*/ 	.short	0x0008
        /*0044*/ 	.byte	0x00, 0xf0, 0x21, 0x00


	//----- nvinfo : EIATTR_KPARAM_INFO
	.align		4
.L_22:
        /*0048*/ 	.byte	0x04, 0x17
        /*004a*/ 	.short	(.L_24 - .L_23)
.L_23:
        /*004c*/ 	.word	0x00000000
        /*0050*/ 	.short	0x0000
        /*0052*/ 	.short	0x0000
        /*0054*/ 	.byte	0x00, 0xf5, 0x21, 0x00


	//----- nvinfo : EIATTR_SPARSE_MMA_MASK
	.align		4
.L_24:
        /*0058*/ 	.byte	0x03, 0x50
        /*005a*/ 	.short	0x0000


	//----- nvinfo : EIATTR_MAXREG_COUNT
	.align		4
        /*005c*/ 	.byte	0x03, 0x1b
        /*005e*/ 	.short	0x00ff


	//----- nvinfo : EIATTR_MERCURY_ISA_VERSION
	.align		4
        /*0060*/ 	.byte	0x03, 0x5f
        /*0062*/ 	.short	0x0101


	//----- nvinfo : EIATTR_VRC_CTA_INIT_COUNT
	.align		4
        /*0064*/ 	.byte	0x02, 0x4a
	.zero		1
	.zero		1


	//----- nvinfo : EIATTR_EXIT_INSTR_OFFSETS
	.align		4
        /*0068*/ 	.byte	0x04, 0x1c
        /*006a*/ 	.short	(.L_26 - .L_25)


	//   ....[0]....
.L_25:
        /*006c*/ 	.word	0x000000c0


	//   ....[1]....
        /*0070*/ 	.word	0x00000ba0


	//   ....[2]....
        /*0074*/ 	.word	0x00000bf0


	//   ....[3]....
        /*0078*/ 	.word	0x00000c30


	//----- nvinfo : EIATTR_CRS_STACK_SIZE
	.align		4
.L_26:
        /*007c*/ 	.byte	0x04, 0x1e
        /*007e*/ 	.short	(.L_28 - .L_27)
.L_27:
        /*0080*/ 	.word	0x00000000


	//----- nvinfo : EIATTR_CBANK_PARAM_SIZE
	.align		4
.L_28:
        /*0084*/ 	.byte	0x03, 0x19
        /*0086*/ 	.short	0x0028


	//----- nvinfo : EIATTR_PARAM_CBANK
	.align		4
        /*0088*/ 	.byte	0x04, 0x0a
        /*008a*/ 	.short	(.L_30 - .L_29)
	.align		4
.L_29:
        /*008c*/ 	.word	index@(.nv.constant0._Z20gpu_pure_bfly_kernelPmmmS_Pi)
        /*0090*/ 	.short	0x0380
        /*0092*/ 	.short	0x0028


	//----- nvinfo : EIATTR_SW_WAR
	.align		4
.L_30:
        /*0094*/ 	.byte	0x04, 0x36
        /*0096*/ 	.short	(.L_32 - .L_31)
.L_31:
        /*0098*/ 	.word	0x00000008
.L_32:


//--------------------- .nv.info._Z22synthesize_init_kernelPmmmmmmm --------------------------
	.section	.nv.info._Z22synthesize_init_kernelPmmmmmmm,"",@"SHT_CUDA_INFO"
	.sectionflags	@""
	.align	4


	//----- nvinfo : EIATTR_CUDA_API_VERSION
	.align		4
        /*0000*/ 	.byte	0x04, 0x37
        /*0002*/ 	.short	(.L_34 - .L_33)
.L_33:
        /*0004*/ 	.word	0x00000082


	//----- nvinfo : EIATTR_KPARAM_INFO
	.align		4
.L_34:
        /*0008*/ 	.byte	0x04, 0x17
        /*000a*/ 	.short	(.L_36 - .L_35)
.L_35:
        /*000c*/ 	.word	0x00000000
        /*0010*/ 	.short	0x0006
        /*0012*/ 	.short	0x0030
        /*0014*/ 	.byte	0x00, 0xf0, 0x21, 0x00


	//----- nvinfo : EIATTR_KPARAM_INFO
	.align		4
.L_36:
        /*0018*/ 	.byte	0x04, 0x17
        /*001a*/ 	.short	(.L_38 - .L_37)
.L_37:
        /*001c*/ 	.word	0x00000000
        /*0020*/ 	.short	0x0005
        /*0022*/ 	.short	0x0028
        /*0024*/ 	.byte	0x00, 0xf0, 0x21, 0x00


	//----- nvinfo : EIATTR_KPARAM_INFO
	.align		4
.L_38:
        /*0028*/ 	.byte	0x04, 0x17
        /*002a*/ 	.short	(.L_40 - .L_39)
.L_39:
        /*002c*/ 	.word	0x00000000
        /*0030*/ 	.short	0x0004
        /*0032*/ 	.short	0x0020
        /*0034*/ 	.byte	0x00, 0xf0, 0x21, 0x00


	//----- nvinfo : EIATTR_KPARAM_INFO
	.align		4
.L_40:
        /*0038*/ 	.byte	0x04, 0x17
        /*003a*/ 	.short	(.L_42 - .L_41)
.L_41:
        /*003c*/ 	.word	0x00000000
        /*0040*/ 	.short	0x0003
        /*0042*/ 	.short	0x0018
        /*0044*/ 	.byte	0x00, 0xf0, 0x21, 0x00


	//----- nvinfo : EIATTR_KPARAM_INFO
	.align		4
.L_42:
        /*0048*/ 	.byte	0x04, 0x17
        /*004a*/ 	.short	(.L_44 - .L_43)
.L_43:
        /*004c*/ 	.word	0x00000000
        /*0050*/ 	.short	0x0002
        /*0052*/ 	.short	0x0010
        /*0054*/ 	.byte	0x00, 0xf0, 0x21, 0x00


	//----- nvinfo : EIATTR_KPARAM_INFO
	.align		4
.L_44:
        /*0058*/ 	.byte	0x04, 0x17
        /*005a*/ 	.short	(.L_46 - .L_45)
.L_45:
        /*005c*/ 	.word	0x00000000
        /*0060*/ 	.short	0x0001
        /*0062*/ 	.short	0x0008
        /*0064*/ 	.byte	0x00, 0xf0, 0x21, 0x00


	//----- nvinfo : EIATTR_KPARAM_INFO
	.align		4
.L_46:
        /*0068*/ 	.byte	0x04, 0x17
        /*006a*/ 	.short	(.L_48 - .L_47)
.L_47:
        /*006c*/ 	.word	0x00000000
        /*0070*/ 	.short	0x0000
        /*0072*/ 	.short	0x0000
        /*0074*/ 	.byte	0x00, 0xf5, 0x21, 0x00


	//----- nvinfo : EIATTR_SPARSE_MMA_MASK
	.align		4
.L_48:
        /*0078*/ 	.byte	0x03, 0x50
        /*007a*/ 	.short	0x0000


	//----- nvinfo : EIATTR_MAXREG_COUNT
	.align		4
        /*007c*/ 	.byte	0x03, 0x1b
        /*007e*/ 	.short	0x00ff


	//----- nvinfo : EIATTR_MERCURY_ISA_VERSION
	.align		4
        /*0080*/ 	.byte	0x03, 0x5f
        /*0082*/ 	.short	0x0101


	//----- nvinfo : EIATTR_VRC_CTA_INIT_COUNT
	.align		4
        /*0084*/ 	.byte	0x02, 0x4a
	.zero		1
	.zero		1


	//----- nvinfo : EIATTR_EXIT_INSTR_OFFSETS
	.align		4
        /*0088*/ 	.byte	0x04, 0x1c
        /*008a*/ 	.short	(.L_50 - .L_49)


	//   ....[0]....
.L_49:
        /*008c*/ 	.word	0x00000090


	//   ....[1]....
        /*0090*/ 	.word	0x00000250


	//----- nvinfo : EIATTR_CBANK_PARAM_SIZE
	.align		4
.L_50:
        /*0094*/ 	.byte	0x03, 0x19
        /*0096*/ 	.short	0x0038


	//----- nvinfo : EIATTR_PARAM_CBANK
	.align		4
        /*0098*/ 	.byte	0x04, 0x0a
        /*009a*/ 	.short	(.L_52 - .L_51)
	.align		4
.L_51:
        /*009c*/ 	.word	index@(.nv.constant0._Z22synthesize_init_kernelPmmmmmmm)
        /*00a0*/ 	.short	0x0380
        /*00a2*/ 	.short	0x0038


	//----- nvinfo : EIATTR_SW_WAR
	.align		4
.L_52:
        /*00a4*/ 	.byte	0x04, 0x36
        /*00a6*/ 	.short	(.L_54 - .L_53)
.L_53:
        /*00a8*/ 	.word	0x00000008
.L_54:


//--------------------- .nv.callgraph             --------------------------
	.section	.nv.callgraph,"",@"SHT_CUDA_CALLGRAPH"
	.align	4
	.sectionentsize	8
	.align		4
        /*0000*/ 	.word	0x00000000
	.align		4
        /*0004*/ 	.word	0xffffffff
	.align		4
        /*0008*/ 	.word	0x00000000
	.align		4
        /*000c*/ 	.word	0xfffffffe
	.align		4
        /*0010*/ 	.word	0x00000000
	.align		4
        /*0014*/ 	.word	0xfffffffd
	.align		4
        /*0018*/ 	.word	0x00000000
	.align		4
        /*001c*/ 	.word	0xfffffffc


//--------------------- .nv.constant3             --------------------------
	.section	.nv.constant3,"a",@progbits
	.align	8
.nv.constant3:
	.type		R_DEV,@object
	.size		R_DEV,(.L_0 - R_DEV)
R_DEV:
        /*0000*/ 	.byte	0x01, 0x00, 0x00, 0x00, 0x00, 0x00, 0x00, 0x00, 0xd0, 0xc8, 0xf7, 0xd3, 0x73, 0x86, 0xaa, 0x59
        /*0010*/ 	.byte	0x01, 0xb0, 0x37, 0x5c, 0x1e, 0x4d, 0xb4, 0x60, 0x56, 0xa5, 0x2c, 0x9a, 0x5e, 0x65, 0xab, 0x12
.L_0:


//--------------------- .text._Z20gpu_pure_bfly_kernelPmmmS_Pi --------------------------
	.section	.text._Z20gpu_pure_bfly_kernelPmmmS_Pi,"ax",@progbits
	.align	128
        .global         _Z20gpu_pure_bfly_kernelPmmmS_Pi
        .type           _Z20gpu_pure_bfly_kernelPmmmS_Pi,@function
        .size           _Z20gpu_pure_bfly_kernelPmmmS_Pi,(.L_x_11 - _Z20gpu_pure_bfly_kernelPmmmS_Pi)
        .other          _Z20gpu_pure_bfly_kernelPmmmS_Pi,@"STO_CUDA_ENTRY STV_DEFAULT"
_Z20gpu_pure_bfly_kernelPmmmS_Pi:
.text._Z20gpu_pure_bfly_kernelPmmmS_Pi:
[----:B------:R-:W-:Y:S01]  /*0000*/  LDC R1, c[0x0][0x37c] ;  /* 0x0000df00ff017b82 */ /* 0x000fe20000000800 */
[----:B------:R-:W0:Y:S07]  /*0010*/  S2R R23, SR_TID.X ;  /* 0x0000000000177919 */ /* 0x000e2e0000002100 */
[----:B------:R-:W0:Y:S01]  /*0020*/  S2UR UR7, SR_CTAID.X ;  /* 0x00000000000779c3 */ /* 0x000e220000002500 */
[----:B------:R-:W1:Y:S07]  /*0030*/  LDCU.64 UR4, c[0x0][0x388] ;  /* 0x00007100ff0477ac */ /* 0x000e6e0008000a00 */
[----:B------:R-:W0:Y:S01]  /*0040*/  LDC R22, c[0x0][0x360] ;  /* 0x0000d800ff167b82 */ /* 0x000e220000000800 */
[----:B-1----:R-:W-:Y:S01]  /*0050*/  USHF.R.U64 UR6, UR4, 0x1, UR5 ;  /* 0x0000000104067899 */ /* 0x002fe20008001205 */
[----:B0-----:R-:W-:Y:S01]  /*0060*/  IMAD R22, R22, UR7, R23 ;  /* 0x0000000716167c24 */ /* 0x001fe2000f8e0217 */
[----:B------:R-:W-:-:S04]  /*0070*/  USHF.R.U32.HI UR7, URZ, 0x1, UR5 ;  /* 0x00000001ff077899 */ /* 0x000fc80008011605 */
[----:B------:R-:W-:Y:S02]  /*0080*/  ISETP.LT.U32.AND P0, PT, R22, UR6, PT ;  /* 0x0000000616007c0c */ /* 0x000fe4000bf01070 */
[----:B------:R-:W-:Y:S01]  /*0090*/  IMAD.U32 R0, RZ, RZ, UR7 ;  /* 0x00000007ff007e24 */ /* 0x000fe2000f8e00ff */
[----:B------:R-:W-:-:S04]  /*00a0*/  SHF.R.S32.HI R3, RZ, 0x1f, R22 ;  /* 0x0000001fff037819 */ /* 0x000fc80000011416 */
[----:B------:R-:W-:-:S13]  /*00b0*/  ISETP.GT.U32.AND.EX P0, PT, R0, R3, PT, P0 ;  /* 0x000000030000720c */ /* 0x000fda0003f04100 */
[----:B------:R-:W-:Y:S05]  /*00c0*/  @!P0 EXIT ;  /* 0x000000000000894d */ /* 0x000fea0003800000 */
[----:B------:R-:W0:Y:S01]  /*00d0*/  LDCU.64 UR12, c[0x0][0x380] ;  /* 0x00007000ff0c77ac */ /* 0x000e220008000a00 */
[----:B------:R-:W-:Y:S02]  /*00e0*/  USHF.L.U64.HI UR5, UR4, 0x3, UR5 ;  /* 0x0000000304057899 */ /* 0x000fe40008010205 */
[----:B------:R-:W-:Y:S02]  /*00f0*/  USHF.L.U32 UR10, UR6, 0x3, URZ ;  /* 0x00000003060a7899 */ /* 0x000fe400080006ff */
[----:B------:R-:W-:Y:S02]  /*0100*/  USHF.L.U32 UR4, UR4, 0x3, URZ ;  /* 0x0000000304047899 */ /* 0x000fe400080006ff */
[----:B------:R-:W-:Y:S01]  /*0110*/  USHF.L.U64.HI UR6, UR6, 0x3, UR7 ;  /* 0x0000000306067899 */ /* 0x000fe20008010207 */
[----:B------:R-:W1:Y:S01]  /*0120*/  LDCU.64 UR8, c[0x0][0x358] ;  /* 0x00006b00ff0877ac */ /* 0x000e620008000a00 */
[----:B------:R-:W2:Y:S01]  /*0130*/  LDCU.128 UR16, c[0x3][URZ] ;  /* 0x00c00000ff1077ac */ /* 0x000ea20008000c00 */
[----:B0-----:R-:W-:-:S04]  /*0140*/  LEA R20, P0, R22, UR12, 0x3 ;  /* 0x0000000c16147c11 */ /* 0x001fc8000f8018ff */
[----:B------:R-:W-:Y:S01]  /*0150*/  LEA.HI.X R21, R22, UR13, R3, 0x3, P0 ;  /* 0x0000000d16157c11 */ /* 0x000fe200080f1c03 */
[----:B------:R-:W0:Y:S01]  /*0160*/  LDCU.128 UR12, c[0x3][0x10] ;  /* 0x00c00200ff0c77ac */ /* 0x000e220008000c00 */
[C---:B------:R-:W-:Y:S02]  /*0170*/  IADD3 R18, P0, PT, R20.reuse, UR10, RZ ;  /* 0x0000000a14127c10 */ /* 0x040fe4000ff1e0ff */
[----:B------:R-:W-:Y:S02]  /*0180*/  IADD3 R16, P1, PT, R20, UR4, RZ ;  /* 0x0000000414107c10 */ /* 0x000fe4000ff3e0ff */
[C---:B------:R-:W-:Y:S02]  /*0190*/  IADD3.X R19, PT, PT, R21.reuse, UR6, RZ, P0, !PT ;  /* 0x0000000615137c10 */ /* 0x040fe400087fe4ff */
[----:B------:R-:W-:Y:S02]  /*01a0*/  IADD3.X R17, PT, PT, R21, UR5, RZ, P1, !PT ;  /* 0x0000000515117c10 */ /* 0x000fe40008ffe4ff */
[C---:B------:R-:W-:Y:S01]  /*01b0*/  IADD3 R14, P0, PT, R16.reuse, UR10, RZ ;  /* 0x0000000a100e7c10 */ /* 0x040fe2000ff1e0ff */
[----:B-1----:R-:W5:Y:S01]  /*01c0*/  LDG.E.64 R20, desc[UR8][R20.64] ;  /* 0x0000000814147981 */ /* 0x002f62000c1e1b00 */
[----:B------:R-:W-:-:S02]  /*01d0*/  IADD3 R12, P1, PT, R16, UR4, RZ ;  /* 0x00000004100c7c10 */ /* 0x000fc4000ff3e0ff */
[C---:B------:R-:W-:Y:S01]  /*01e0*/  IADD3.X R15, PT, PT, R17.reuse, UR6, RZ, P0, !PT ;  /* 0x00000006110f7c10 */ /* 0x040fe200087fe4ff */
[----:B------:R-:W5:Y:S01]  /*01f0*/  LDG.E.64 R18, desc[UR8][R18.64] ;  /* 0x0000000812127981 */ /* 0x000f62000c1e1b00 */
[----:B------:R-:W-:Y:S02]  /*0200*/  IADD3.X R13, PT, PT, R17, UR5, RZ, P1, !PT ;  /* 0x00000005110d7c10 */ /* 0x000fe40008ffe4ff */
[C---:B------:R-:W-:Y:S01]  /*0210*/  IADD3 R10, P0, PT, R12.reuse, UR10, RZ ;  /* 0x0000000a0c0a7c10 */ /* 0x040fe2000ff1e0ff */
[----:B------:R-:W5:Y:S01]  /*0220*/  LDG.E.64 R16, desc[UR8][R16.64] ;  /* 0x0000000810107981 */ /* 0x000f62000c1e1b00 */
[----:B------:R-:W-:Y:S02]  /*0230*/  IADD3 R8, P1, PT, R12, UR4, RZ ;  /* 0x000000040c087c10 */ /* 0x000fe4000ff3e0ff */
[C---:B------:R-:W-:Y:S01]  /*0240*/  IADD3.X R11, PT, PT, R13.reuse, UR6, RZ, P0, !PT ;  /* 0x000000060d0b7c10 */ /* 0x040fe200087fe4ff */
[----:B------:R-:W5:Y:S01]  /*0250*/  LDG.E.64 R14, desc[UR8][R14.64] ;  /* 0x000000080e0e7981 */ /* 0x000f62000c1e1b00 */
[----:B------:R-:W-:-:S02]  /*0260*/  IADD3.X R9, PT, PT, R13, UR5, RZ, P1, !PT ;  /* 0x000000050d097c10 */ /* 0x000fc40008ffe4ff */
[----:B------:R-:W-:Y:S01]  /*0270*/  IADD3 R6, P0, PT, R8, UR10, RZ ;  /* 0x0000000a08067c10 */ /* 0x000fe2000ff1e0ff */
[----:B------:R-:W5:Y:S03]  /*0280*/  LDG.E.64 R12, desc[UR8][R12.64] ;  /* 0x000000080c0c7981 */ /* 0x000f66000c1e1b00 */
[----:B------:R-:W-:Y:S01]  /*0290*/  IADD3.X R7, PT, PT, R9, UR6, RZ, P0, !PT ;  /* 0x0000000609077c10 */ /* 0x000fe200087fe4ff */
[----:B------:R-:W5:Y:S04]  /*02a0*/  LDG.E.64 R10, desc[UR8][R10.64] ;  /* 0x000000080a0a7981 */ /* 0x000f68000c1e1b00 */
[----:B------:R-:W5:Y:S04]  /*02b0*/  LDG.E.64 R8, desc[UR8][R8.64] ;  /* 0x0000000808087981 */ /* 0x000f68000c1e1b00 */
[----:B------:R-:W5:Y:S01]  /*02c0*/  LDG.E.64 R6, desc[UR8][R6.64] ;  /* 0x0000000806067981 */ /* 0x000f62000c1e1b00 */
[----:B0-2---:R-:W-:-:S05]  /*02d0*/  UMOV UR4, URZ ;  /* 0x000000ff00047c82 */ /* 0x005fca0008000000 */
.L_x_8:
[----:B-----5:R-:W-:Y:S01]  /*02e0*/  IADD3 R24, P0, PT, R20, R18, RZ ;  /* 0x0000001214187210 */ /* 0x020fe20007f1e0ff */
[----:B------:R-:W-:Y:S03]  /*02f0*/  BSSY.RECONVERGENT B0, `(.L_x_0) ;  /* 0x000001b000007945 */ /* 0x000fe60003800200 */
[----:B------:R-:W-:-:S04]  /*0300*/  IADD3.X R5, P0, PT, R21, R19, RZ, P0, !PT ;  /* 0x0000001315057210 */ /* 0x000fc8000071e4ff */
[----:B------:R-:W-:-:S04]  /*0310*/  IADD3.X R4, P0, PT, R16, R14, RZ, P0, !PT ;  /* 0x0000000e10047210 */ /* 0x000fc8000071e4ff */
[----:B------:R-:W-:-:S04]  /*0320*/  IADD3.X R3, P0, PT, R17, R15, RZ, P0, !PT ;  /* 0x0000000f11037210 */ /* 0x000fc8000071e4ff */
[----:B------:R-:W-:-:S04]  /*0330*/  IADD3.X R2, P0, PT, R12, R10, RZ, P0, !PT ;  /* 0x0000000a0c027210 */ /* 0x000fc8000071e4ff */
[----:B------:R-:W-:Y:S02]  /*0340*/  IADD3.X R0, P1, PT, R13, R11, RZ, P0, !PT ;  /* 0x0000000b0d007210 */ /* 0x000fe4000073e4ff */
[----:B------:R-:W-:Y:S02]  /*0350*/  ISETP.GE.U32.AND P0, PT, R2, UR12, PT ;  /* 0x0000000c02007c0c */ /* 0x000fe4000bf06070 */
[----:B------:R-:W-:Y:S02]  /*0360*/  IADD3.X R26, P1, PT, R8, R6, RZ, P1, !PT ;  /* 0x00000006081a7210 */ /* 0x000fe40000f3e4ff */
[----:B------:R-:W-:Y:S02]  /*0370*/  ISETP.GE.U32.AND.EX P0, PT, R0, UR13, PT, P0 ;  /* 0x0000000d00007c0c */ /* 0x000fe4000bf06100 */
[C---:B------:R-:W-:Y:S01]  /*0380*/  ISETP.GT.U32.AND P2, PT, R26.reuse, UR14, PT ;  /* 0x0000000e1a007c0c */ /* 0x040fe2000bf44070 */
[----:B------:R-:W-:Y:S01]  /*0390*/  IMAD.X R27, R9, 0x1, R7, P1 ;  /* 0x00000001091b7824 */ /* 0x000fe200008e0607 */
[----:B------:R-:W-:-:S04]  /*03a0*/  ISETP.NE.U32.AND P3, PT, R26, UR14, PT ;  /* 0x0000000e1a007c0c */ /* 0x000fc8000bf65070 */
[C---:B------:R-:W-:Y:S02]  /*03b0*/  ISETP.GT.U32.AND.EX P1, PT, R27.reuse, UR15, PT, P2 ;  /* 0x0000000f1b007c0c */ /* 0x040fe4000bf24120 */
[----:B------:R-:W-:Y:S02]  /*03c0*/  ISETP.NE.OR.EX P0, PT, R27, UR15, !P0, P3 ;  /* 0x0000000f1b007c0c */ /* 0x000fe4000c705730 */
[----:B------:R-:W-:Y:S01]  /*03d0*/  IADD3 R18, P2, PT, R20, -R18, RZ ;  /* 0x8000001214127210 */ /* 0x000fe20007f5e0ff */
[----:B------:R-:W-:-:S04]  /*03e0*/  IMAD.MOV.U32 R20, RZ, RZ, R27 ;  /* 0x000000ffff147224 */ /* 0x000fc800078e001b */
[----:B------:R-:W-:Y:S02]  /*03f0*/  IMAD.X R25, R21, 0x1, ~R19, P2 ;  /* 0x0000000115197824 */ /* 0x000fe400010e0e13 */
[----:B------:R-:W-:-:S04]  /*0400*/  IMAD.MOV.U32 R21, RZ, RZ, R26 ;  /* 0x000000ffff157224 */ /* 0x000fc800078e001a */
[----:B------:R-:W-:Y:S05]  /*0410*/  @P0 BRA !P1, `(.L_x_1) ;  /* 0x0000000000200947 */ /* 0x000fea0004800000 */
[----:B------:R-:W-:Y:S02]  /*0420*/  IADD3 R24, P0, PT, R24, -UR16, RZ ;  /* 0x8000001018187c10 */ /* 0x000fe4000ff1e0ff */
[----:B------:R-:W-:Y:S02]  /*0430*/  IADD3 R4, P1, PT, R4, -UR18, RZ ;  /* 0x8000001204047c10 */ /* 0x000fe4000ff3e0ff */
[----:B------:R-:W-:Y:S02]  /*0440*/  IADD3 R2, P2, PT, R2, -UR12, RZ ;  /* 0x8000000c02027c10 */ /* 0x000fe4000ff5e0ff */
[----:B------:R-:W-:Y:S02]  /*0450*/  IADD3 R21, P3, PT, R21, -UR14, RZ ;  /* 0x8000000e15157c10 */ /* 0x000fe4000ff7e0ff */
[----:B------:R-:W-:Y:S02]  /*0460*/  IADD3.X R5, PT, PT, R5, ~UR17, RZ, P0, !PT ;  /* 0x8000001105057c10 */ /* 0x000fe400087fe4ff */
[----:B------:R-:W-:-:S02]  /*0470*/  IADD3.X R3, PT, PT, R3, ~UR19, RZ, P1, !PT ;  /* 0x8000001303037c10 */ /* 0x000fc40008ffe4ff */
[----:B------:R-:W-:Y:S02]  /*0480*/  IADD3.X R0, PT, PT, R0, ~UR13, RZ, P2, !PT ;  /* 0x8000000d00007c10 */ /* 0x000fe400097fe4ff */
[----:B------:R-:W-:-:S07]  /*0490*/  IADD3.X R20, PT, PT, R20, ~UR15, RZ, P3, !PT ;  /* 0x8000000f14147c10 */ /* 0x000fce0009ffe4ff */
.L_x_1:
[----:B------:R-:W-:Y:S05]  /*04a0*/  BSYNC.RECONVERGENT B0 ;  /* 0x0000000000007941 */ /* 0x000fea0003800200 */
.L_x_0:
[----:B------:R-:W-:Y:S01]  /*04b0*/  IADD3 R19, P0, PT, R24, R18, RZ ;  /* 0x0000001218137210 */ /* 0x000fe20007f1e0ff */
[----:B------:R-:W-:Y:S01]  /*04c0*/  BSSY.RECONVERGENT B0, `(.L_x_2) ;  /* 0x000001d000007945 */ /* 0x000fe20003800200 */
[----:B------:R-:W-:Y:S02]  /*04d0*/  IADD3 R16, P1, PT, R16, -R14, RZ ;  /* 0x8000000e10107210 */ /* 0x000fe40007f3e0ff */
[----:B------:R-:W-:Y:S02]  /*04e0*/  IADD3.X R14, P0, PT, R5, R25, RZ, P0, !PT ;  /* 0x00000019050e7210 */ /* 0x000fe4000071e4ff */
[----:B------:R-:W-:Y:S01]  /*04f0*/  IADD3 R26, P2, PT, R8, -R6, RZ ;  /* 0x80000006081a7210 */ /* 0x000fe20007f5e0ff */
[----:B------:R-:W-:Y:S01]  /*0500*/  IMAD.X R17, R17, 0x1, ~R15, P1 ;  /* 0x0000000111117824 */ /* 0x000fe200008e0e0f */
[----:B------:R-:W-:Y:S02]  /*0510*/  IADD3.X R15, P0, PT, R4, R16, RZ, P0, !PT ;  /* 0x00000010040f7210 */ /* 0x000fe4000071e4ff */
[----:B------:R-:W-:Y:S01]  /*0520*/  IADD3 R12, P1, PT, R12, -R10, RZ ;  /* 0x8000000a0c0c7210 */ /* 0x000fe20007f3e0ff */
[----:B------:R-:W-:Y:S01]  /*0530*/  IMAD.X R9, R9, 0x1, ~R7, P2 ;  /* 0x0000000109097824 */ /* 0x000fe200010e0e07 */
[----:B------:R-:W-:-:S03]  /*0540*/  IADD3.X R10, P0, PT, R3, R17, RZ, P0, !PT ;  /* 0x00000011030a7210 */ /* 0x000fc6000071e4ff */
[----:B------:R-:W-:Y:S01]  /*0550*/  IMAD.X R13, R13, 0x1, ~R11, P1 ;  /* 0x000000010d0d7824 */ /* 0x000fe200008e0e0b */
[----:B------:R-:W-:-:S04]  /*0560*/  IADD3.X R11, P0, PT, R2, R12, RZ, P0, !PT ;  /* 0x0000000c020b7210 */ /* 0x000fc8000071e4ff */
[----:B------:R-:W-:Y:S02]  /*0570*/  IADD3.X R6, P1, PT, R0, R13, RZ, P0, !PT ;  /* 0x0000000d00067210 */ /* 0x000fe4000073e4ff */
[----:B------:R-:W-:Y:S02]  /*0580*/  ISETP.GE.U32.AND P0, PT, R11, UR12, PT ;  /* 0x0000000c0b007c0c */ /* 0x000fe4000bf06070 */
[----:B------:R-:W-:Y:S02]  /*0590*/  IADD3.X R8, P1, PT, R21, R26, RZ, P1, !PT ;  /* 0x0000001a15087210 */ /* 0x000fe40000f3e4ff */
[----:B------:R-:W-:Y:S02]  /*05a0*/  ISETP.GE.U32.AND.EX P0, PT, R6, UR13, PT, P0 ;  /* 0x0000000d06007c0c */ /* 0x000fe4000bf06100 */
[----:B------:R-:W-:Y:S01]  /*05b0*/  ISETP.GT.U32.AND P2, PT, R8, UR14, PT ;  /* 0x0000000e08007c0c */ /* 0x000fe2000bf44070 */
[----:B------:R-:W-:Y:S01]  /*05c0*/  IMAD.X R7, R20, 0x1, R9, P1 ;  /* 0x0000000114077824 */ /* 0x000fe200008e0609 */
[----:B------:R-:W-:-:S04]  /*05d0*/  ISETP.NE.U32.AND P1, PT, R8, UR14, PT ;  /* 0x0000000e08007c0c */ /* 0x000fc8000bf25070 */
[C---:B------:R-:W-:Y:S02]  /*05e0*/  ISETP.GT.U32.AND.EX P2, PT, R7.reuse, UR15, PT, P2 ;  /* 0x0000000f07007c0c */ /* 0x040fe4000bf44120 */
[----:B------:R-:W-:-:S13]  /*05f0*/  ISETP.NE.OR.EX P0, PT, R7, UR15, !P0, P1 ;  /* 0x0000000f07007c0c */ /* 0x000fda000c705710 */
        /* <DEDUP_REMOVED lines=9> */
.L_x_3:
[----:B------:R-:W-:Y:S05]  /*0690*/  BSYNC.RECONVERGENT B0 ;  /* 0x0000000000007941 */ /* 0x000fea0003800200 */
.L_x_2:
[----:B------:R-:W-:Y:S01]  /*06a0*/  IADD3 R24, P0, PT, R24, -R18, RZ ;  /* 0x8000001218187210 */ /* 0x000fe20007f1e0ff */
[----:B------:R-:W-:Y:S01]  /*06b0*/  BSSY.RECONVERGENT B0, `(.L_x_4) ;  /* 0x000001f000007945 */ /* 0x000fe20003800200 */
[----:B------:R-:W-:Y:S02]  /*06c0*/  IADD3 R16, P1, PT, R4, -R16, RZ ;  /* 0x8000001004107210 */ /* 0x000fe40007f3e0ff */
[----:B------:R-:W-:Y:S01]  /*06d0*/  IADD3 R28, P2, PT, R21, -R26, RZ ;  /* 0x8000001a151c7210 */ /* 0x000fe20007f5e0ff */
[----:B------:R-:W-:Y:S01]  /*06e0*/  IMAD.X R27, R5, 0x1, ~R25, P0 ;  /* 0x00000001051b7824 */ /* 0x000fe200000e0e19 */
[----:B------:R-:W-:Y:S01]  /*06f0*/  IADD3 R18, P0, PT, R19, R24, RZ ;  /* 0x0000001813127210 */ /* 0x000fe20007f1e0ff */
[----:B------:R-:W-:Y:S01]  /*0700*/  IMAD.X R17, R3, 0x1, ~R17, P1 ;  /* 0x0000000103117824 */ /* 0x000fe200008e0e11 */
[----:B------:R-:W-:Y:S01]  /*0710*/  IADD3 R12, P1, PT, R2, -R12, RZ ;  /* 0x8000000c020c7210 */ /* 0x000fe20007f3e0ff */
[----:B------:R-:W-:Y:S01]  /*0720*/  IMAD.X R9, R20, 0x1, ~R9, P2 ;  /* 0x0000000114097824 */ /* 0x000fe200010e0e09 */
[----:B------:R-:W-:-:S03]  /*0730*/  IADD3.X R4, P0, PT, R14, R27, RZ, P0, !PT ;  /* 0x0000001b0e047210 */ /* 0x000fc6000071e4ff */
[----:B------:R-:W-:Y:S01]  /*0740*/  IMAD.X R13, R0, 0x1, ~R13, P1 ;  /* 0x00000001000d7824 */ /* 0x000fe200008e0e0d */
        /* <DEDUP_REMOVED lines=21> */
.L_x_5:
[----:B------:R-:W-:Y:S05]  /*08a0*/  BSYNC.RECONVERGENT B0 ;  /* 0x0000000000007941 */ /* 0x000fea0003800200 */
.L_x_4:
[----:B------:R-:W-:Y:S01]  /*08b0*/  IADD3 R24, P0, PT, R19, -R24, RZ ;  /* 0x8000001813187210 */ /* 0x000fe20007f1e0ff */
[----:B------:R-:W-:Y:S01]  /*08c0*/  UIADD3 UR4, UPT, UPT, UR4, 0x4, URZ ;  /* 0x0000000404047890 */ /* 0x000fe2000fffe0ff */
[----:B------:R-:W-:Y:S03]  /*08d0*/  BSSY.RECONVERGENT B0, `(.L_x_6) ;  /* 0x0000020000007945 */ /* 0x000fe60003800200 */
[----:B------:R-:W-:Y:S01]  /*08e0*/  IMAD.X R19, R14, 0x1, ~R27, P0 ;  /* 0x000000010e137824 */ /* 0x000fe200000e0e1b */
[----:B------:R-:W-:Y:S01]  /*08f0*/  IADD3 R20, P0, PT, R18, R24, RZ ;  /* 0x0000001812147210 */ /* 0x000fe20007f1e0ff */
[----:B------:R-:W-:Y:S01]  /*0900*/  UISETP.NE.AND UP0, UPT, UR4, 0x1f4, UPT ;  /* 0x000001f40400788c */ /* 0x000fe2000bf05270 */
[----:B------:R-:W-:Y:S02]  /*0910*/  IADD3 R14, P1, PT, R15, -R16, RZ ;  /* 0x800000100f0e7210 */ /* 0x000fe40007f3e0ff */
[----:B------:R-:W-:-:S02]  /*0920*/  IADD3.X R21, P0, PT, R4, R19, RZ, P0, !PT ;  /* 0x0000001304157210 */ /* 0x000fc4000071e4ff */
        /* <DEDUP_REMOVED lines=26> */
.L_x_7:
[----:B------:R-:W-:Y:S05]  /*0ad0*/  BSYNC.RECONVERGENT B0 ;  /* 0x0000000000007941 */ /* 0x000fea0003800200 */
.L_x_6:
[----:B------:R-:W-:Y:S02]  /*0ae0*/  IADD3 R18, P0, PT, R18, -R24, RZ ;  /* 0x8000001812127210 */ /* 0x000fe40007f1e0ff */
[----:B------:R-:W-:Y:S02]  /*0af0*/  IADD3 R14, P1, PT, R3, -R14, RZ ;  /* 0x8000000e030e7210 */ /* 0x000fe40007f3e0ff */
[----:B------:R-:W-:Y:S01]  /*0b00*/  IADD3 R10, P2, PT, R25, -R10, RZ ;  /* 0x8000000a190a7210 */ /* 0x000fe20007f5e0ff */
[----:B------:R-:W-:Y:S01]  /*0b10*/  IMAD.X R19, R4, 0x1, ~R19, P0 ;  /* 0x0000000104137824 */ /* 0x000fe200000e0e13 */
[----:B------:R-:W-:Y:S01]  /*0b20*/  IADD3 R6, P3, PT, R26, -R27, RZ ;  /* 0x8000001b1a067210 */ /* 0x000fe20007f7e0ff */
[----:B------:R-:W-:Y:S02]  /*0b30*/  IMAD.X R15, R2, 0x1, ~R15, P1 ;  /* 0x00000001020f7824 */ /* 0x000fe400008e0e0f */
[----:B------:R-:W-:Y:S02]  /*0b40*/  IMAD.X R11, R0, 0x1, ~R11, P2 ;  /* 0x00000001000b7824 */ /* 0x000fe400010e0e0b */
[----:B------:R-:W-:Y:S01]  /*0b50*/  IMAD.X R7, R5, 0x1, ~R7, P3 ;  /* 0x0000000105077824 */ /* 0x000fe200018e0e07 */
[----:B------:R-:W-:Y:S07]  /*0b60*/  BRA.U UP0, `(.L_x_8) ;  /* 0xfffffff500dc7547 */ /* 0x000fee000b83ffff */
[----:B------:R-:W0:Y:S02]  /*0b70*/  LDCU.64 UR6, c[0x0][0x390] ;  /* 0x00007200ff0677ac */ /* 0x000e240008000a00 */
[----:B0-----:R-:W-:-:S04]  /*0b80*/  ISETP.GE.U32.AND P0, PT, R20, UR6, PT ;  /* 0x0000000614007c0c */ /* 0x001fc8000bf06070 */
[----:B------:R-:W-:-:S13]  /*0b90*/  ISETP.GE.U32.AND.EX P0, PT, R21, UR7, PT, P0 ;  /* 0x0000000715007c0c */ /* 0x000fda000bf06100 */
[----:B------:R-:W-:Y:S05]  /*0ba0*/  @P0 EXIT ;  /* 0x000000000000094d */ /* 0x000fea0003800000 */
[----:B------:R-:W0:Y:S01]  /*0bb0*/  LDC.64 R2, c[0x0][0x3a0] ;  /* 0x0000e800ff027b82 */ /* 0x000e220000000a00 */
[----:B------:R-:W-:-:S05]  /*0bc0*/  IMAD.MOV.U32 R5, RZ, RZ, 0x1 ;  /* 0x00000001ff057424 */ /* 0x000fca00078e00ff */
[----:B0-----:R-:W2:Y:S02]  /*0bd0*/  ATOMG.E.EXCH.STRONG.GPU PT, R2, desc[UR8][R2.64], R5 ;  /* 0x80000005020279a8 */ /* 0x001ea4000c1ef108 */
[----:B--2---:R-:W-:-:S13]  /*0be0*/  ISETP.NE.AND P0, PT, R2, RZ, PT ;  /* 0x000000ff0200720c */ /* 0x004fda0003f05270 */
[----:B------:R-:W-:Y:S05]  /*0bf0*/  @P0 EXIT ;  /* 0x000000000000094d */ /* 0x000fea0003800000 */
[----:B------:R-:W0:Y:S01]  /*0c00*/  LDC.64 R2, c[0x0][0x398] ;  /* 0x0000e600ff027b82 */ /* 0x000e220000000a00 */
[----:B------:R-:W-:-:S05]  /*0c10*/  SHF.R.S32.HI R23, RZ, 0x1f, R22 ;  /* 0x0000001fff177819 */ /* 0x000fca0000011416 */
[----:B0-----:R-:W-:Y:S01]  /*0c20*/  STG.E.64 desc[UR8][R2.64], R22 ;  /* 0x0000001602007986 */ /* 0x001fe2000c101b08 */
[----:B------:R-:W-:Y:S05]  /*0c30*/  EXIT ;  /* 0x000000000000794d */ /* 0x000fea0003800000 */
.L_x_9:
[----:B------:R-:W-:-:S00]  /*0c40*/  BRA `(.L_x_9) ;  /* 0xfffffffc00fc7947 */ /* 0x000fc0000383ffff */
[----:B------:R-:W-:-:S00]  /*0c50*/  NOP ;  /* 0x0000000000007918 */ /* 0x000fc00000000000 */
        /* <DEDUP_REMOVED lines=10> */
.L_x_11:


//--------------------- .text._Z22synthesize_init_kernelPmmmmmmm --------------------------
	.section	.text._Z22synthesize_init_kernelPmmmmmmm,"ax",@progbits
	.align	128
        .global         _Z22synthesize_init_kernelPmmmmmmm
        .type           _Z22synthesize_init_kernelPmmmmmmm,@function
        .size           _Z22synthesize_init_kernelPmmmmmmm,(.L_x_12 - _Z22synthesize_init_kernelPmmmmmmm)
        .other          _Z22synthesize_init_kernelPmmmmmmm,@"STO_CUDA_ENTRY STV_DEFAULT"
_Z22synthesize_init_kernelPmmmmmmm:
.text._Z22synthesize_init_kernelPmmmmmmm:
[----:B------:R-:W-:Y:S01]  /*0000*/  LDC R1, c[0x0][0x37c] ;  /* 0x0000df00ff017b82 */ /* 0x000fe20000000800 */
[----:B------:R-:W0:Y:S07]  /*0010*/  S2R R3, SR_TID.X ;  /* 0x0000000000037919 */ /* 0x000e2e0000002100 */
[----:B------:R-:W0:Y:S01]  /*0020*/  S2UR UR4, SR_CTAID.X ;  /* 0x00000000000479c3 */ /* 0x000e220000002500 */
[----:B------:R-:W1:Y:S07]  /*0030*/  LDCU.64 UR8, c[0x0][0x388] ;  /* 0x00007100ff0877ac */ /* 0x000e6e0008000a00 */
[----:B------:R-:W0:Y:S02]  /*0040*/  LDC R10, c[0x0][0x360] ;  /* 0x0000d800ff0a7b82 */ /* 0x000e240000000800 */
[----:B0-----:R-:W-:-:S05]  /*0050*/  IMAD R10, R10, UR4, R3 ;  /* 0x000000040a0a7c24 */ /* 0x001fca000f8e0203 */
[----:B-1----:R-:W-:Y:S02]  /*0060*/  ISETP.GE.U32.AND P0, PT, R10, UR8, PT ;  /* 0x000000080a007c0c */ /* 0x002fe4000bf06070 */
[----:B------:R-:W-:-:S04]  /*0070*/  SHF.R.S32.HI R7, RZ, 0x1f, R10 ;  /* 0x0000001fff077819 */ /* 0x000fc8000001140a */
[----:B------:R-:W-:-:S13]  /*0080*/  ISETP.GE.U32.AND.EX P0, PT, R7, UR9, PT, P0 ;  /* 0x0000000907007c0c */ /* 0x000fda000bf06100 */
[----:B------:R-:W-:Y:S05]  /*0090*/  @P0 EXIT ;  /* 0x000000000000094d */ /* 0x000fea0003800000 */
[----:B------:R-:W0:Y:S01]  /*00a0*/  LDCU.128 UR12, c[0x0][0x390] ;  /* 0x00007200ff0c77ac */ /* 0x000e220008000c00 */
[----:B------:R-:W1:Y:S01]  /*00b0*/  LDC.64 R16, c[0x0][0x3b0] ;  /* 0x0000ec00ff107b82 */ /* 0x000e620000000a00 */
[----:B------:R-:W2:Y:S01]  /*00c0*/  LDCU.64 UR10, c[0x0][0x380] ;  /* 0x00007000ff0a77ac */ /* 0x000ea20008000a00 */
[----:B------:R-:W3:Y:S01]  /*00d0*/  LDCU.128 UR16, c[0x0][0x3a0] ;  /* 0x00007400ff1077ac */ /* 0x000ee20008000c00 */
[----:B------:R-:W-:Y:S01]  /*00e0*/  USHF.L.U32 UR6, UR8, 0x3, URZ ;  /* 0x0000000308067899 */ /* 0x000fe200080006ff */
[----:B------:R-:W4:Y:S01]  /*00f0*/  LDCU.64 UR4, c[0x0][0x358] ;  /* 0x00006b00ff0477ac */ /* 0x000f220008000a00 */
[C---:B0-----:R-:W-:Y:S01]  /*0100*/  IADD3 R6, P1, PT, R10.reuse, UR12, RZ ;  /* 0x0000000c0a067c10 */ /* 0x041fe2000ff3e0ff */
[----:B------:R-:W-:Y:S01]  /*0110*/  USHF.L.U64.HI UR7, UR8, 0x3, UR9 ;  /* 0x0000000308077899 */ /* 0x000fe20008010209 */
[----:B--2---:R-:W-:Y:S02]  /*0120*/  LEA R4, P2, R10, UR10, 0x3 ;  /* 0x0000000a0a047c11 */ /* 0x004fe4000f8418ff */
[----:B------:R-:W-:-:S02]  /*0130*/  IADD3 R2, P0, PT, R6, UR14, RZ ;  /* 0x0000000e06027c10 */ /* 0x000fc4000ff1e0ff */
[----:B------:R-:W-:Y:S02]  /*0140*/  IADD3.X R0, PT, PT, R7, UR13, RZ, P1, !PT ;  /* 0x0000000d07007c10 */ /* 0x000fe40008ffe4ff */
[----:B------:R-:W-:Y:S02]  /*0150*/  LEA.HI.X R5, R10, UR11, R7, 0x3, P2 ;  /* 0x0000000b0a057c11 */ /* 0x000fe400090f1c07 */
[----:B------:R-:W-:Y:S02]  /*0160*/  IADD3 R8, P1, PT, R4, UR6, RZ ;  /* 0x0000000604087c10 */ /* 0x000fe4000ff3e0ff */
[----:B------:R-:W-:Y:S02]  /*0170*/  IADD3.X R3, PT, PT, R0, UR15, RZ, P0, !PT ;  /* 0x0000000f00037c10 */ /* 0x000fe400087fe4ff */
[----:B---3--:R-:W-:Y:S02]  /*0180*/  IADD3 R10, P0, PT, R10, UR18, RZ ;  /* 0x000000120a0a7c10 */ /* 0x008fe4000ff1e0ff */
[----:B------:R-:W-:Y:S01]  /*0190*/  IADD3.X R9, PT, PT, R5, UR7, RZ, P1, !PT ;  /* 0x0000000705097c10 */ /* 0x000fe20008ffe4ff */
[----:B----4-:R-:W-:Y:S01]  /*01a0*/  STG.E.64 desc[UR4][R4.64], R2 ;  /* 0x0000000204007986 */ /* 0x010fe2000c101b04 */
[----:B------:R-:W-:-:S02]  /*01b0*/  IADD3 R12, P1, PT, R8, UR6, RZ ;  /* 0x00000006080c7c10 */ /* 0x000fc4000ff3e0ff */
[----:B------:R-:W-:Y:S02]  /*01c0*/  IADD3.X R11, PT, PT, R7, UR19, RZ, P0, !PT ;  /* 0x00000013070b7c10 */ /* 0x000fe400087fe4ff */
[----:B------:R-:W-:Y:S02]  /*01d0*/  IADD3.X R13, PT, PT, R9, UR7, RZ, P1, !PT ;  /* 0x00000007090d7c10 */ /* 0x000fe40008ffe4ff */
[----:B------:R-:W-:Y:S02]  /*01e0*/  IADD3 R14, P0, PT, R12, UR6, RZ ;  /* 0x000000060c0e7c10 */ /* 0x000fe4000ff1e0ff */
[----:B------:R-:W-:Y:S02]  /*01f0*/  LOP3.LUT R6, R6, UR16, RZ, 0x3c, !PT ;  /* 0x0000001006067c12 */ /* 0x000fe4000f8e3cff */
[----:B------:R-:W-:Y:S02]  /*0200*/  LOP3.LUT R7, R0, UR17, RZ, 0x3c, !PT ;  /* 0x0000001100077c12 */ /* 0x000fe4000f8e3cff */
[----:B------:R-:W-:-:S03]  /*0210*/  IADD3.X R15, PT, PT, R13, UR7, RZ, P0, !PT ;  /* 0x000000070d0f7c10 */ /* 0x000fc600087fe4ff */
[----:B------:R-:W-:Y:S04]  /*0220*/  STG.E.64 desc[UR4][R8.64], R6 ;  /* 0x0000000608007986 */ /* 0x000fe8000c101b04 */
[----:B------:R-:W-:Y:S04]  /*0230*/  STG.E.64 desc[UR4][R12.64], R10 ;  /* 0x0000000a0c007986 */ /* 0x000fe8000c101b04 */
[----:B-1----:R-:W-:Y:S01]  /*0240*/  STG.E.64 desc[UR4][R14.64], R16 ;  /* 0x000000100e007986 */ /* 0x002fe2000c101b04 */
[----:B------:R-:W-:Y:S05]  /*0250*/  EXIT ;  /* 0x000000000000794d */ /* 0x000fea0003800000 */
.L_x_10:
        /* <DEDUP_REMOVED lines=10> */
.L_x_12:


//--------------------- .nv.shared.reserved.0     --------------------------
	.section	.nv.shared.reserved.0,"aw",@nobits
	.weak		__nv_reservedSMEM_offset_0_alias
	.size		__nv_reservedSMEM_offset_0_alias, 0, 64
	.other		__nv_reservedSMEM_offset_0_alias,@"STO_CUDA_RESERVED_SHARED STV_DEFAULT"
__nv_reservedSMEM_offset_0_alias:
	.zero		0
	.zero		64


//--------------------- .nv.constant0._Z20gpu_pure_bfly_kernelPmmmS_Pi --------------------------
	.section	.nv.constant0._Z20gpu_pure_bfly_kernelPmmmS_Pi,"a",@progbits
	.sectionflags	@""
	.align	4
.nv.constant0._Z20gpu_pure_bfly_kernelPmmmS_Pi:
	.zero		936


//--------------------- .nv.constant0._Z22synthesize_init_kernelPmmmmmmm --------------------------
	.section	.nv.constant0._Z22synthesize_init_kernelPmmmmmmm,"a",@progbits
	.sectionflags	@""
	.align	4
.nv.constant0._Z22synthesize_init_kernelPmmmmmmm:
	.zero		952


//--------------------- SYMBOLS --------------------------

	.type		.nv.reservedSmem.offset0,@object
	.size		.nv.reservedSmem.offset0,0x4
